//
// Generated by NVIDIA NVVM Compiler
//
// Compiler Build ID: CL-36424714
// Cuda compilation tools, release 13.0, V13.0.88
// Based on NVVM 20.0.0
//

.version 9.0
.target sm_100
.address_size 64

	// .globl	_Z5kCorePiS_S_ii

.visible .entry _Z5kCorePiS_S_ii(
	.param .u64 .ptr .align 1 _Z5kCorePiS_S_ii_param_0,
	.param .u64 .ptr .align 1 _Z5kCorePiS_S_ii_param_1,
	.param .u64 .ptr .align 1 _Z5kCorePiS_S_ii_param_2,
	.param .u32 _Z5kCorePiS_S_ii_param_3,
	.param .u32 _Z5kCorePiS_S_ii_param_4
)
{
	.reg .pred 	%p<12>;
	.reg .b32 	%r<97>;
	.reg .b64 	%rd<78>;

	ld.param.u64 	%rd5, [_Z5kCorePiS_S_ii_param_0];
	ld.param.u64 	%rd6, [_Z5kCorePiS_S_ii_param_1];
	ld.param.u64 	%rd7, [_Z5kCorePiS_S_ii_param_2];
	ld.param.u32 	%r23, [_Z5kCorePiS_S_ii_param_3];
	ld.param.u32 	%r24, [_Z5kCorePiS_S_ii_param_4];
	cvta.to.global.u64 	%rd1, %rd6;
	cvta.to.global.u64 	%rd2, %rd7;
	mov.u32 	%r25, %ctaid.x;
	mov.u32 	%r26, %ntid.x;
	mov.u32 	%r27, %tid.x;
	mad.lo.s32 	%r1, %r25, %r26, %r27;
	setp.ge.s32 	%p1, %r1, %r24;
	@%p1 bra 	$L__BB0_15;
	mul.wide.s32 	%rd8, %r1, 4;
	add.s64 	%rd3, %rd2, %rd8;
	ld.global.u32 	%r28, [%rd3];
	setp.ge.s32 	%p2, %r28, %r23;
	@%p2 bra 	$L__BB0_15;
	mov.b32 	%r29, 0;
	st.global.u32 	[%rd3], %r29;
	cvta.to.global.u64 	%rd9, %rd5;
	add.s64 	%rd11, %rd9, %rd8;
	ld.global.u32 	%r92, [%rd11];
	ld.global.u32 	%r3, [%rd11+4];
	setp.ge.s32 	%p3, %r92, %r3;
	@%p3 bra 	$L__BB0_15;
	sub.s32 	%r4, %r3, %r92;
	and.b32  	%r5, %r4, 15;
	sub.s32 	%r30, %r92, %r3;
	setp.gt.u32 	%p4, %r30, -16;
	@%p4 bra 	$L__BB0_6;
	and.b32  	%r31, %r4, -16;
	neg.s32 	%r90, %r31;
	add.s64 	%rd4, %rd1, 32;
$L__BB0_5:
	.pragma "nounroll";
	mul.wide.s32 	%rd12, %r92, 4;
	add.s64 	%rd13, %rd4, %rd12;
	ld.global.u32 	%r32, [%rd13+-32];
	mul.wide.s32 	%rd14, %r32, 4;
	add.s64 	%rd15, %rd2, %rd14;
	atom.global.add.u32 	%r33, [%rd15], -1;
	ld.global.u32 	%r34, [%rd13+-28];
	mul.wide.s32 	%rd16, %r34, 4;
	add.s64 	%rd17, %rd2, %rd16;
	atom.global.add.u32 	%r35, [%rd17], -1;
	ld.global.u32 	%r36, [%rd13+-24];
	mul.wide.s32 	%rd18, %r36, 4;
	add.s64 	%rd19, %rd2, %rd18;
	atom.global.add.u32 	%r37, [%rd19], -1;
	ld.global.u32 	%r38, [%rd13+-20];
	mul.wide.s32 	%rd20, %r38, 4;
	add.s64 	%rd21, %rd2, %rd20;
	atom.global.add.u32 	%r39, [%rd21], -1;
	ld.global.u32 	%r40, [%rd13+-16];
	mul.wide.s32 	%rd22, %r40, 4;
	add.s64 	%rd23, %rd2, %rd22;
	atom.global.add.u32 	%r41, [%rd23], -1;
	ld.global.u32 	%r42, [%rd13+-12];
	mul.wide.s32 	%rd24, %r42, 4;
	add.s64 	%rd25, %rd2, %rd24;
	atom.global.add.u32 	%r43, [%rd25], -1;
	ld.global.u32 	%r44, [%rd13+-8];
	mul.wide.s32 	%rd26, %r44, 4;
	add.s64 	%rd27, %rd2, %rd26;
	atom.global.add.u32 	%r45, [%rd27], -1;
	ld.global.u32 	%r46, [%rd13+-4];
	mul.wide.s32 	%rd28, %r46, 4;
	add.s64 	%rd29, %rd2, %rd28;
	atom.global.add.u32 	%r47, [%rd29], -1;
	ld.global.u32 	%r48, [%rd13];
	mul.wide.s32 	%rd30, %r48, 4;
	add.s64 	%rd31, %rd2, %rd30;
	atom.global.add.u32 	%r49, [%rd31], -1;
	ld.global.u32 	%r50, [%rd13+4];
	mul.wide.s32 	%rd32, %r50, 4;
	add.s64 	%rd33, %rd2, %rd32;
	atom.global.add.u32 	%r51, [%rd33], -1;
	ld.global.u32 	%r52, [%rd13+8];
	mul.wide.s32 	%rd34, %r52, 4;
	add.s64 	%rd35, %rd2, %rd34;
	atom.global.add.u32 	%r53, [%rd35], -1;
	ld.global.u32 	%r54, [%rd13+12];
	mul.wide.s32 	%rd36, %r54, 4;
	add.s64 	%rd37, %rd2, %rd36;
	atom.global.add.u32 	%r55, [%rd37], -1;
	ld.global.u32 	%r56, [%rd13+16];
	mul.wide.s32 	%rd38, %r56, 4;
	add.s64 	%rd39, %rd2, %rd38;
	atom.global.add.u32 	%r57, [%rd39], -1;
	ld.global.u32 	%r58, [%rd13+20];
	mul.wide.s32 	%rd40, %r58, 4;
	add.s64 	%rd41, %rd2, %rd40;
	atom.global.add.u32 	%r59, [%rd41], -1;
	ld.global.u32 	%r60, [%rd13+24];
	mul.wide.s32 	%rd42, %r60, 4;
	add.s64 	%rd43, %rd2, %rd42;
	atom.global.add.u32 	%r61, [%rd43], -1;
	ld.global.u32 	%r62, [%rd13+28];
	mul.wide.s32 	%rd44, %r62, 4;
	add.s64 	%rd45, %rd2, %rd44;
	atom.global.add.u32 	%r63, [%rd45], -1;
	add.s32 	%r92, %r92, 16;
	add.s32 	%r90, %r90, 16;
	setp.ne.s32 	%p5, %r90, 0;
	@%p5 bra 	$L__BB0_5;
$L__BB0_6:
	setp.eq.s32 	%p6, %r5, 0;
	@%p6 bra 	$L__BB0_15;
	and.b32  	%r12, %r4, 7;
	setp.lt.u32 	%p7, %r5, 8;
	@%p7 bra 	$L__BB0_9;
	mul.wide.s32 	%rd46, %r92, 4;
	add.s64 	%rd47, %rd1, %rd46;
	ld.global.u32 	%r64, [%rd47];
	mul.wide.s32 	%rd48, %r64, 4;
	add.s64 	%rd49, %rd2, %rd48;
	atom.global.add.u32 	%r65, [%rd49], -1;
	ld.global.u32 	%r66, [%rd47+4];
	mul.wide.s32 	%rd50, %r66, 4;
	add.s64 	%rd51, %rd2, %rd50;
	atom.global.add.u32 	%r67, [%rd51], -1;
	ld.global.u32 	%r68, [%rd47+8];
	mul.wide.s32 	%rd52, %r68, 4;
	add.s64 	%rd53, %rd2, %rd52;
	atom.global.add.u32 	%r69, [%rd53], -1;
	ld.global.u32 	%r70, [%rd47+12];
	mul.wide.s32 	%rd54, %r70, 4;
	add.s64 	%rd55, %rd2, %rd54;
	atom.global.add.u32 	%r71, [%rd55], -1;
	ld.global.u32 	%r72, [%rd47+16];
	mul.wide.s32 	%rd56, %r72, 4;
	add.s64 	%rd57, %rd2, %rd56;
	atom.global.add.u32 	%r73, [%rd57], -1;
	ld.global.u32 	%r74, [%rd47+20];
	mul.wide.s32 	%rd58, %r74, 4;
	add.s64 	%rd59, %rd2, %rd58;
	atom.global.add.u32 	%r75, [%rd59], -1;
	ld.global.u32 	%r76, [%rd47+24];
	mul.wide.s32 	%rd60, %r76, 4;
	add.s64 	%rd61, %rd2, %rd60;
	atom.global.add.u32 	%r77, [%rd61], -1;
	ld.global.u32 	%r78, [%rd47+28];
	mul.wide.s32 	%rd62, %r78, 4;
	add.s64 	%rd63, %rd2, %rd62;
	atom.global.add.u32 	%r79, [%rd63], -1;
	add.s32 	%r92, %r92, 8;
$L__BB0_9:
	setp.eq.s32 	%p8, %r12, 0;
	@%p8 bra 	$L__BB0_15;
	and.b32  	%r15, %r4, 3;
	setp.lt.u32 	%p9, %r12, 4;
	@%p9 bra 	$L__BB0_12;
	mul.wide.s32 	%rd64, %r92, 4;
	add.s64 	%rd65, %rd1, %rd64;
	ld.global.u32 	%r80, [%rd65];
	mul.wide.s32 	%rd66, %r80, 4;
	add.s64 	%rd67, %rd2, %rd66;
	atom.global.add.u32 	%r81, [%rd67], -1;
	ld.global.u32 	%r82, [%rd65+4];
	mul.wide.s32 	%rd68, %r82, 4;
	add.s64 	%rd69, %rd2, %rd68;
	atom.global.add.u32 	%r83, [%rd69], -1;
	ld.global.u32 	%r84, [%rd65+8];
	mul.wide.s32 	%rd70, %r84, 4;
	add.s64 	%rd71, %rd2, %rd70;
	atom.global.add.u32 	%r85, [%rd71], -1;
	ld.global.u32 	%r86, [%rd65+12];
	mul.wide.s32 	%rd72, %r86, 4;
	add.s64 	%rd73, %rd2, %rd72;
	atom.global.add.u32 	%r87, [%rd73], -1;
	add.s32 	%r92, %r92, 4;
$L__BB0_12:
	setp.eq.s32 	%p10, %r15, 0;
	@%p10 bra 	$L__BB0_15;
	neg.s32 	%r95, %r15;
$L__BB0_14:
	.pragma "nounroll";
	mul.wide.s32 	%rd74, %r92, 4;
	add.s64 	%rd75, %rd1, %rd74;
	ld.global.u32 	%r88, [%rd75];
	mul.wide.s32 	%rd76, %r88, 4;
	add.s64 	%rd77, %rd2, %rd76;
	atom.global.add.u32 	%r89, [%rd77], -1;
	add.s32 	%r92, %r92, 1;
	add.s32 	%r95, %r95, 1;
	setp.ne.s32 	%p11, %r95, 0;
	@%p11 bra 	$L__BB0_14;
$L__BB0_15:
	ret;

}


// ===== COMPILED SASS (sm_100) =====

	.target	sm_100

	.elftype	@"ET_EXEC"


//--------------------- .note.nv.tkinfo           --------------------------
	.section	.note.nv.tkinfo,"",@"SHT_NOTE"
	.sectionflags	@"SHF_NOTE_NV_TKINFO"
	.tkinfo
        /*0018*/ 	.word	0x00000002
        /*0030*/ 	.string	""
        /*0030*/ 	.string	"ptxas"
        /*0030*/ 	.string	"Cuda compilation tools, release 13.0, V13.0.88"
        /*0030*/ 	.string	"Build cuda_13.0.r13.0/compiler.36424714_0"
        /*0030*/ 	.string	"-arch sm_100 -m 64 "



//--------------------- .note.nv.cuinfo           --------------------------
	.section	.note.nv.cuinfo,"",@"SHT_NOTE"
	.sectionflags	@"SHF_NOTE_NV_CUINFO"
        /*0018*/ 	.short	0x0002
        /*001a*/ 	.short	0x0064
        /*001c*/ 	.short	0x0082
	.zero		2


//--------------------- .nv.info                  --------------------------
	.section	.nv.info,"",@"SHT_CUDA_INFO"
	.align	4


	//----- nvinfo : EIATTR_REGCOUNT
	.align		4
        /*0000*/ 	.byte	0x04, 0x2f
        /*0002*/ 	.short	(.L_1 - .L_0)
	.align		4
.L_0:
        /*0004*/ 	.word	index@(_Z5kCorePiS_S_ii)
        /*0008*/ 	.word	0x00000018


	//----- nvinfo : EIATTR_FRAME_SIZE
	.align		4
.L_1:
        /*000c*/ 	.byte	0x04, 0x11
        /*000e*/ 	.short	(.L_3 - .L_2)
	.align		4
.L_2:
        /*0010*/ 	.word	index@(_Z5kCorePiS_S_ii)
        /*0014*/ 	.word	0x00000000


	//----- nvinfo : EIATTR_MIN_STACK_SIZE
	.align		4
.L_3:
        /*0018*/ 	.byte	0x04, 0x12
        /*001a*/ 	.short	(.L_5 - .L_4)
	.align		4
.L_4:
        /*001c*/ 	.word	index@(_Z5kCorePiS_S_ii)
        /*0020*/ 	.word	0x00000000
.L_5:


//--------------------- .nv.compat                --------------------------
	.section	.nv.compat,"",@"SHT_CUDA_COMPAT_INFO"
	.align	4
        /*0000*/ 	.byte	0x02, 0x09, 0x00, 0x00, 0x02, 0x02, 0x01, 0x00, 0x02, 0x05, 0x05, 0x00, 0x03, 0x07, 0x01, 0x01
        /*0010*/ 	.byte	0x02, 0x03, 0x00, 0x00, 0x02, 0x06, 0x01, 0x00, 0x04, 0x0b, 0x08, 0x00, 0x09, 0x00, 0x00, 0x00
        /*0020*/ 	.byte	0x00, 0x00, 0x00, 0x00


//--------------------- .nv.info._Z5kCorePiS_S_ii --------------------------
	.section	.nv.info._Z5kCorePiS_S_ii,"",@"SHT_CUDA_INFO"
	.sectionflags	@""
	.align	4


	//----- nvinfo : EIATTR_CUDA_API_VERSION
	.align		4
        /*0000*/ 	.byte	0x04, 0x37
        /*0002*/ 	.short	(.L_7 - .L_6)
.L_6:
        /*0004*/ 	.word	0x00000082


	//----- nvinfo : EIATTR_KPARAM_INFO
	.align		4
.L_7:
        /*0008*/ 	.byte	0x04, 0x17
        /*000a*/ 	.short	(.L_9 - .L_8)
.L_8:
        /*000c*/ 	.word	0x00000000
        /*0010*/ 	.short	0x0004
        /*0012*/ 	.short	0x001c
        /*0014*/ 	.byte	0x00, 0xf0, 0x11, 0x00


	//----- nvinfo : EIATTR_KPARAM_INFO
	.align		4
.L_9:
        /*0018*/ 	.byte	0x04, 0x17
        /*001a*/ 	.short	(.L_11 - .L_10)
.L_10:
        /*001c*/ 	.word	0x00000000
        /*0020*/ 	.short	0x0003
        /*0022*/ 	.short	0x0018
        /*0024*/ 	.byte	0x00, 0xf0, 0x11, 0x00


	//----- nvinfo : EIATTR_KPARAM_INFO
	.align		4
.L_11:
        /*0028*/ 	.byte	0x04, 0x17
        /*002a*/ 	.short	(.L_13 - .L_12)
.L_12:
        /*002c*/ 	.word	0x00000000
        /*0030*/ 	.short	0x0002
        /*0032*/ 	.short	0x0010
        /*0034*/ 	.byte	0x00, 0xf5, 0x21, 0x00


	//----- nvinfo : EIATTR_KPARAM_INFO
	.align		4
.L_13:
        /*0038*/ 	.byte	0x04, 0x17
        /*003a*/ 	.short	(.L_15 - .L_14)
.L_14:
        /*003c*/ 	.word	0x00000000
        /*0040*/ 	.short	0x0001
        /*0042*/ 	.short	0x0008
        /*0044*/ 	.byte	0x00, 0xf5, 0x21, 0x00


	//----- nvinfo : EIATTR_KPARAM_INFO
	.align		4
.L_15:
        /*0048*/ 	.byte	0x04, 0x17
        /*004a*/ 	.short	(.L_17 - .L_16)
.L_16:
        /*004c*/ 	.word	0x00000000
        /*0050*/ 	.short	0x0000
        /*0052*/ 	.short	0x0000
        /*0054*/ 	.byte	0x00, 0xf5, 0x21, 0x00


	//----- nvinfo : EIATTR_SPARSE_MMA_MASK
	.align		4
.L_17:
        /*0058*/ 	.byte	0x03, 0x50
        /*005a*/ 	.short	0x0000


	//----- nvinfo : EIATTR_MAXREG_COUNT
	.align		4
        /*005c*/ 	.byte	0x03, 0x1b
        /*005e*/ 	.short	0x00ff


	//----- nvinfo : EIATTR_MERCURY_ISA_VERSION
	.align		4
        /*0060*/ 	.byte	0x03, 0x5f
        /*0062*/ 	.short	0x0101


	//----- nvinfo : EIATTR_VRC_CTA_INIT_COUNT
	.align		4
        /*0064*/ 	.byte	0x02, 0x4a
	.zero		1
	.zero		1


	//----- nvinfo : EIATTR_EXIT_INSTR_OFFSETS
	.align		4
        /*0068*/ 	.byte	0x04, 0x1c
        /*006a*/ 	.short	(.L_19 - .L_18)


	//   ....[0]....
.L_18:
        /*006c*/ 	.word	0x00000070


	//   ....[1]....
        /*0070*/ 	.word	0x000000e0


	//   ....[2]....
        /*0074*/ 	.word	0x00000150


	//   ....[3]....
        /*0078*/ 	.word	0x00000590


	//   ....[4]....
        /*007c*/ 	.word	0x000007c0


	//   ....[5]....
        /*0080*/ 	.word	0x00000930


	//   ....[6]....
        /*0084*/ 	.word	0x000009f0


	//----- nvinfo : EIATTR_CRS_STACK_SIZE
	.align		4
.L_19:
        /*0088*/ 	.byte	0x04, 0x1e
        /*008a*/ 	.short	(.L_21 - .L_20)
.L_20:
        /*008c*/ 	.word	0x00000000


	//----- nvinfo : EIATTR_CBANK_PARAM_SIZE
	.align		4
.L_21:
        /*0090*/ 	.byte	0x03, 0x19
        /*0092*/ 	.short	0x0020


	//----- nvinfo : EIATTR_PARAM_CBANK
	.align		4
        /*0094*/ 	.byte	0x04, 0x0a
        /*0096*/ 	.short	(.L_23 - .L_22)
	.align		4
.L_22:
        /*0098*/ 	.word	index@(.nv.constant0._Z5kCorePiS_S_ii)
        /*009c*/ 	.short	0x0380
        /*009e*/ 	.short	0x0020


	//----- nvinfo : EIATTR_SW_WAR
	.align		4
.L_23:
        /*00a0*/ 	.byte	0x04, 0x36
        /*00a2*/ 	.short	(.L_25 - .L_24)
.L_24:
        /*00a4*/ 	.word	0x00000008
.L_25:


//--------------------- .nv.callgraph             --------------------------
	.section	.nv.callgraph,"",@"SHT_CUDA_CALLGRAPH"
	.align	4
	.sectionentsize	8
	.align		4
        /*0000*/ 	.word	0x00000000
	.align		4
        /*0004*/ 	.word	0xffffffff
	.align		4
        /*0008*/ 	.word	0x00000000
	.align		4
        /*000c*/ 	.word	0xfffffffe
	.align		4
        /*0010*/ 	.word	0x00000000
	.align		4
        /*0014*/ 	.word	0xfffffffd
	.align		4
        /*0018*/ 	.word	0x00000000
	.align		4
        /*001c*/ 	.word	0xfffffffc


//--------------------- .text._Z5kCorePiS_S_ii    --------------------------
	.section	.text._Z5kCorePiS_S_ii,"ax",@progbits
	.align	128
        .global         _Z5kCorePiS_S_ii
        .type           _Z5kCorePiS_S_ii,@function
        .size           _Z5kCorePiS_S_ii,(.L_x_9 - _Z5kCorePiS_S_ii)
        .other          _Z5kCorePiS_S_ii,@"STO_CUDA_ENTRY STV_DEFAULT"
_Z5kCorePiS_S_ii:
.text._Z5kCorePiS_S_ii:
[----:B------:R-:W-:Y:S01]  /*0000*/  LDC R1, c[0x0][0x37c] ;  /* 0x0000df00ff017b82 */ /* 0x000fe20000000800 */
[----:B------:R-:W0:Y:S07]  /*0010*/  S2R R0, SR_TID.X ;  /* 0x0000000000007919 */ /* 0x000e2e0000002100 */
[----:B------:R-:W0:Y:S01]  /*0020*/  S2UR UR4, SR_CTAID.X ;  /* 0x00000000000479c3 */ /* 0x000e220000002500 */
[----:B------:R-:W1:Y:S07]  /*0030*/  LDCU UR5, c[0x0][0x39c] ;  /* 0x00007380ff0577ac */ /* 0x000e6e0008000800 */
[----:B------:R-:W0:Y:S02]  /*0040*/  LDC R9, c[0x0][0x360] ;  /* 0x0000d800ff097b82 */ /* 0x000e240000000800 */
[----:B0-----:R-:W-:-:S05]  /*0050*/  IMAD R9, R9, UR4, R0 ;  /* 0x0000000409097c24 */ /* 0x001fca000f8e0200 */
[----:B-1----:R-:W-:-:S13]  /*0060*/  ISETP.GE.AND P0, PT, R9, UR5, PT ;  /* 0x0000000509007c0c */ /* 0x002fda000bf06270 */
[----:B------:R-:W-:Y:S05]  /*0070*/  @P0 EXIT ;  /* 0x000000000000094d */ /* 0x000fea0003800000 */
[----:B------:R-:W0:Y:S01]  /*0080*/  LDC.64 R2, c[0x0][0x390] ;  /* 0x0000e400ff027b82 */ /* 0x000e220000000a00 */
[----:B------:R-:W1:Y:S01]  /*0090*/  LDCU.64 UR4, c[0x0][0x358] ;  /* 0x00006b00ff0477ac */ /* 0x000e620008000a00 */
[----:B------:R-:W2:Y:S01]  /*00a0*/  LDCU UR6, c[0x0][0x398] ;  /* 0x00007300ff0677ac */ /* 0x000ea20008000800 */
[----:B0-----:R-:W-:-:S05]  /*00b0*/  IMAD.WIDE R4, R9, 0x4, R2 ;  /* 0x0000000409047825 */ /* 0x001fca00078e0202 */
[----:B-1----:R-:W2:Y:S02]  /*00c0*/  LDG.E R0, desc[UR4][R4.64] ;  /* 0x0000000404007981 */ /* 0x002ea4000c1e1900 */
[----:B--2---:R-:W-:-:S13]  /*00d0*/  ISETP.GE.AND P0, PT, R0, UR6, PT ;  /* 0x0000000600007c0c */ /* 0x004fda000bf06270 */
[----:B------:R-:W-:Y:S05]  /*00e0*/  @P0 EXIT ;  /* 0x000000000000094d */ /* 0x000fea0003800000 */
[----:B------:R-:W0:Y:S01]  /*00f0*/  LDC.64 R6, c[0x0][0x380] ;  /* 0x0000e000ff067b82 */ /* 0x000e220000000a00 */
[----:B------:R1:W-:Y:S01]  /*0100*/  STG.E desc[UR4][R4.64], RZ ;  /* 0x000000ff04007986 */ /* 0x0003e2000c101904 */
[----:B0-----:R-:W-:-:S05]  /*0110*/  IMAD.WIDE R6, R9, 0x4, R6 ;  /* 0x0000000409067825 */ /* 0x001fca00078e0206 */
[----:B------:R-:W2:Y:S04]  /*0120*/  LDG.E R9, desc[UR4][R6.64] ;  /* 0x0000000406097981 */ /* 0x000ea8000c1e1900 */
[----:B------:R-:W2:Y:S02]  /*0130*/  LDG.E R8, desc[UR4][R6.64+0x4] ;  /* 0x0000040406087981 */ /* 0x000ea4000c1e1900 */
[----:B--2---:R-:W-:-:S13]  /*0140*/  ISETP.GE.AND P0, PT, R9, R8, PT ;  /* 0x000000080900720c */ /* 0x004fda0003f06270 */
[----:B-1----:R-:W-:Y:S05]  /*0150*/  @P0 EXIT ;  /* 0x000000000000094d */ /* 0x002fea0003800000 */
[CC--:B------:R-:W-:Y:S01]  /*0160*/  IADD3 R0, PT, PT, R8.reuse, -R9.reuse, RZ ;  /* 0x8000000908007210 */ /* 0x0c0fe20007ffe0ff */
[----:B------:R-:W-:Y:S01]  /*0170*/  BSSY.RECONVERGENT B0, `(.L_x_0) ;  /* 0x0000041000007945 */ /* 0x000fe20003800200 */
[----:B------:R-:W-:Y:S02]  /*0180*/  IADD3 R8, PT, PT, -R8, R9, RZ ;  /* 0x0000000908087210 */ /* 0x000fe40007ffe1ff */
[----:B------:R-:W-:Y:S02]  /*0190*/  LOP3.LUT R11, R0, 0xf, RZ, 0xc0, !PT ;  /* 0x0000000f000b7812 */ /* 0x000fe400078ec0ff */
[----:B------:R-:W-:Y:S02]  /*01a0*/  ISETP.GT.U32.AND P1, PT, R8, -0x10, PT ;  /* 0xfffffff00800780c */ /* 0x000fe40003f24070 */
[----:B------:R-:W-:-:S11]  /*01b0*/  ISETP.NE.AND P0, PT, R11, RZ, PT ;  /* 0x000000ff0b00720c */ /* 0x000fd60003f05270 */
[----:B------:R-:W-:Y:S05]  /*01c0*/  @P1 BRA `(.L_x_1) ;  /* 0x0000000000ec1947 */ /* 0x000fea0003800000 */
[----:B------:R-:W0:Y:S01]  /*01d0*/  LDC.64 R4, c[0x0][0x388] ;  /* 0x0000e200ff047b82 */ /* 0x000e220000000a00 */
[----:B------:R-:W-:-:S04]  /*01e0*/  LOP3.LUT R8, R0, 0xfffffff0, RZ, 0xc0, !PT ;  /* 0xfffffff000087812 */ /* 0x000fc800078ec0ff */
[----:B------:R-:W-:Y:S02]  /*01f0*/  IADD3 R8, PT, PT, -R8, RZ, RZ ;  /* 0x000000ff08087210 */ /* 0x000fe40007ffe1ff */
[----:B0-----:R-:W-:-:S04]  /*0200*/  IADD3 R4, P1, PT, R4, 0x20, RZ ;  /* 0x0000002004047810 */ /* 0x001fc80007f3e0ff */
[----:B------:R-:W-:-:S09]  /*0210*/  IADD3.X R5, PT, PT, RZ, R5, RZ, P1, !PT ;  /* 0x00000005ff057210 */ /* 0x000fd20000ffe4ff */
.L_x_2:
[----:B------:R-:W-:-:S05]  /*0220*/  IMAD.WIDE R6, R9, 0x4, R4 ;  /* 0x0000000409067825 */ /* 0x000fca00078e0204 */
[----:B0-----:R-:W2:Y:S01]  /*0230*/  LDG.E R13, desc[UR4][R6.64+-0x20] ;  /* 0xffffe004060d7981 */ /* 0x001ea2000c1e1900 */
[----:B------:R-:W-:Y:S01]  /*0240*/  MOV R10, 0xffffffff ;  /* 0xffffffff000a7802 */ /* 0x000fe20000000f00 */
[----:B--2---:R-:W-:-:S05]  /*0250*/  IMAD.WIDE R12, R13, 0x4, R2 ;  /* 0x000000040d0c7825 */ /* 0x004fca00078e0202 */
[----:B------:R0:W-:Y:S04]  /*0260*/  REDG.E.ADD.STRONG.GPU desc[UR4][R12.64], R10 ;  /* 0x0000000a0c00798e */ /* 0x0001e8000c12e104 */
[----:B------:R-:W2:Y:S02]  /*0270*/  LDG.E R15, desc[UR4][R6.64+-0x1c] ;  /* 0xffffe404060f7981 */ /* 0x000ea4000c1e1900 */
[----:B--2---:R-:W-:-:S05]  /*0280*/  IMAD.WIDE R14, R15, 0x4, R2 ;  /* 0x000000040f0e7825 */ /* 0x004fca00078e0202 */
[----:B------:R1:W-:Y:S04]  /*0290*/  REDG.E.ADD.STRONG.GPU desc[UR4][R14.64], R10 ;  /* 0x0000000a0e00798e */ /* 0x0003e8000c12e104 */
[----:B------:R-:W2:Y:S02]  /*02a0*/  LDG.E R17, desc[UR4][R6.64+-0x18] ;  /* 0xffffe80406117981 */ /* 0x000ea4000c1e1900 */
[----:B--2---:R-:W-:-:S05]  /*02b0*/  IMAD.WIDE R16, R17, 0x4, R2 ;  /* 0x0000000411107825 */ /* 0x004fca00078e0202 */
[----:B------:R2:W-:Y:S04]  /*02c0*/  REDG.E.ADD.STRONG.GPU desc[UR4][R16.64], R10 ;  /* 0x0000000a1000798e */ /* 0x0005e8000c12e104 */
[----:B------:R-:W3:Y:S02]  /*02d0*/  LDG.E R19, desc[UR4][R6.64+-0x14] ;  /* 0xffffec0406137981 */ /* 0x000ee4000c1e1900 */
[----:B---3--:R-:W-:-:S05]  /*02e0*/  IMAD.WIDE R18, R19, 0x4, R2 ;  /* 0x0000000413127825 */ /* 0x008fca00078e0202 */
[----:B------:R3:W-:Y:S04]  /*02f0*/  REDG.E.ADD.STRONG.GPU desc[UR4][R18.64], R10 ;  /* 0x0000000a1200798e */ /* 0x0007e8000c12e104 */
[----:B------:R-:W0:Y:S02]  /*0300*/  LDG.E R21, desc[UR4][R6.64+-0x10] ;  /* 0xfffff00406157981 */ /* 0x000e24000c1e1900 */
[----:B0-----:R-:W-:-:S05]  /*0310*/  IMAD.WIDE R12, R21, 0x4, R2 ;  /* 0x00000004150c7825 */ /* 0x001fca00078e0202 */
[----:B------:R0:W-:Y:S04]  /*0320*/  REDG.E.ADD.STRONG.GPU desc[UR4][R12.64], R10 ;  /* 0x0000000a0c00798e */ /* 0x0001e8000c12e104 */
[----:B------:R-:W1:Y:S02]  /*0330*/  LDG.E R21, desc[UR4][R6.64+-0xc] ;  /* 0xfffff40406157981 */ /* 0x000e64000c1e1900 */
[----:B-1----:R-:W-:-:S05]  /*0340*/  IMAD.WIDE R14, R21, 0x4, R2 ;  /* 0x00000004150e7825 */ /* 0x002fca00078e0202 */
        /* <DEDUP_REMOVED lines=25> */
[----:B------:R-:W2:Y:S01]  /*04e0*/  LDG.E R21, desc[UR4][R6.64+0x18] ;  /* 0x0000180406157981 */ /* 0x000ea2000c1e1900 */
[----:B------:R-:W-:Y:S01]  /*04f0*/  IADD3 R8, PT, PT, R8, 0x10, RZ ;  /* 0x0000001008087810 */ /* 0x000fe20007ffe0ff */
[----:B--2---:R-:W-:-:S05]  /*0500*/  IMAD.WIDE R16, R21, 0x4, R2 ;  /* 0x0000000415107825 */ /* 0x004fca00078e0202 */
[----:B------:R0:W-:Y:S04]  /*0510*/  REDG.E.ADD.STRONG.GPU desc[UR4][R16.64], R10 ;  /* 0x0000000a1000798e */ /* 0x0001e8000c12e104 */
[----:B------:R-:W3:Y:S01]  /*0520*/  LDG.E R21, desc[UR4][R6.64+0x1c] ;  /* 0x00001c0406157981 */ /* 0x000ee2000c1e1900 */
[----:B------:R-:W-:Y:S02]  /*0530*/  ISETP.NE.AND P1, PT, R8, RZ, PT ;  /* 0x000000ff0800720c */ /* 0x000fe40003f25270 */
[----:B------:R-:W-:Y:S01]  /*0540*/  IADD3 R9, PT, PT, R9, 0x10, RZ ;  /* 0x0000001009097810 */ /* 0x000fe20007ffe0ff */
[----:B---3--:R-:W-:-:S05]  /*0550*/  IMAD.WIDE R18, R21, 0x4, R2 ;  /* 0x0000000415127825 */ /* 0x008fca00078e0202 */
[----:B------:R0:W-:Y:S05]  /*0560*/  REDG.E.ADD.STRONG.GPU desc[UR4][R18.64], R10 ;  /* 0x0000000a1200798e */ /* 0x0001ea000c12e104 */
[----:B------:R-:W-:Y:S05]  /*0570*/  @P1 BRA `(.L_x_2) ;  /* 0xfffffffc00281947 */ /* 0x000fea000383ffff */
.L_x_1:
[----:B------:R-:W-:Y:S05]  /*0580*/  BSYNC.RECONVERGENT B0 ;  /* 0x0000000000007941 */ /* 0x000fea0003800200 */
.L_x_0:
[----:B------:R-:W-:Y:S05]  /*0590*/  @!P0 EXIT ;  /* 0x000000000000894d */ /* 0x000fea0003800000 */
[----:B------:R-:W-:Y:S01]  /*05a0*/  ISETP.GE.U32.AND P0, PT, R11, 0x8, PT ;  /* 0x000000080b00780c */ /* 0x000fe20003f06070 */
[----:B------:R-:W-:Y:S01]  /*05b0*/  BSSY.RECONVERGENT B0, `(.L_x_3) ;  /* 0x0000020000007945 */ /* 0x000fe20003800200 */
[----:B------:R-:W-:-:S04]  /*05c0*/  LOP3.LUT R7, R0, 0x7, RZ, 0xc0, !PT ;  /* 0x0000000700077812 */ /* 0x000fc800078ec0ff */
[----:B------:R-:W-:-:S07]  /*05d0*/  ISETP.NE.AND P1, PT, R7, RZ, PT ;  /* 0x000000ff0700720c */ /* 0x000fce0003f25270 */
[----:B------:R-:W-:Y:S06]  /*05e0*/  @!P0 BRA `(.L_x_4) ;  /* 0x0000000000708947 */ /* 0x000fec0003800000 */
[----:B------:R-:W1:Y:S02]  /*05f0*/  LDC.64 R4, c[0x0][0x388] ;  /* 0x0000e200ff047b82 */ /* 0x000e640000000a00 */
[----:B-1----:R-:W-:-:S05]  /*0600*/  IMAD.WIDE R4, R9, 0x4, R4 ;  /* 0x0000000409047825 */ /* 0x002fca00078e0204 */
[----:B------:R-:W0:Y:S01]  /*0610*/  LDG.E R11, desc[UR4][R4.64] ;  /* 0x00000004040b7981 */ /* 0x000e22000c1e1900 */
[----:B------:R-:W-:Y:S01]  /*0620*/  MOV R6, 0xffffffff ;  /* 0xffffffff00067802 */ /* 0x000fe20000000f00 */
[----:B0-----:R-:W-:-:S05]  /*0630*/  IMAD.WIDE R10, R11, 0x4, R2 ;  /* 0x000000040b0a7825 */ /* 0x001fca00078e0202 */
        /* <DEDUP_REMOVED lines=21> */
[----:B------:R4:W-:Y:S01]  /*0790*/  REDG.E.ADD.STRONG.GPU desc[UR4][R16.64], R6 ;  /* 0x000000061000798e */ /* 0x0009e2000c12e104 */
[----:B------:R-:W-:-:S07]  /*07a0*/  IADD3 R9, PT, PT, R9, 0x8, RZ ;  /* 0x0000000809097810 */ /* 0x000fce0007ffe0ff */
.L_x_4:
[----:B------:R-:W-:Y:S05]  /*07b0*/  BSYNC.RECONVERGENT B0 ;  /* 0x0000000000007941 */ /* 0x000fea0003800200 */
.L_x_3:
[----:B------:R-:W-:Y:S05]  /*07c0*/  @!P1 EXIT ;  /* 0x000000000000994d */ /* 0x000fea0003800000 */
[----:B------:R-:W-:Y:S01]  /*07d0*/  ISETP.GE.U32.AND P0, PT, R7, 0x4, PT ;  /* 0x000000040700780c */ /* 0x000fe20003f06070 */
[----:B------:R-:W-:Y:S01]  /*07e0*/  BSSY.RECONVERGENT B0, `(.L_x_5) ;  /* 0x0000014000007945 */ /* 0x000fe20003800200 */
[----:B------:R-:W-:-:S04]  /*07f0*/  LOP3.LUT R0, R0, 0x3, RZ, 0xc0, !PT ;  /* 0x0000000300007812 */ /* 0x000fc800078ec0ff */
[----:B------:R-:W-:-:S07]  /*0800*/  ISETP.NE.AND P1, PT, R0, RZ, PT ;  /* 0x000000ff0000720c */ /* 0x000fce0003f25270 */
[----:B------:R-:W-:Y:S06]  /*0810*/  @!P0 BRA `(.L_x_6) ;  /* 0x0000000000408947 */ /* 0x000fec0003800000 */
[----:B------:R-:W0:Y:S02]  /*0820*/  LDC.64 R4, c[0x0][0x388] ;  /* 0x0000e200ff047b82 */ /* 0x000e240000000a00 */
[----:B0---4-:R-:W-:-:S05]  /*0830*/  IMAD.WIDE R14, R9, 0x4, R4 ;  /* 0x00000004090e7825 */ /* 0x011fca00078e0204 */
[----:B------:R-:W2:Y:S01]  /*0840*/  LDG.E R5, desc[UR4][R14.64] ;  /* 0x000000040e057981 */ /* 0x000ea2000c1e1900 */
        /* <DEDUP_REMOVED lines=9> */
[----:B------:R-:W2:Y:S02]  /*08e0*/  LDG.E R13, desc[UR4][R14.64+0xc] ;  /* 0x00000c040e0d7981 */ /* 0x000ea4000c1e1900 */
[----:B--2---:R-:W-:-:S05]  /*08f0*/  IMAD.WIDE R12, R13, 0x4, R2 ;  /* 0x000000040d0c7825 */ /* 0x004fca00078e0202 */
[----:B------:R1:W-:Y:S01]  /*0900*/  REDG.E.ADD.STRONG.GPU desc[UR4][R12.64], R17 ;  /* 0x000000110c00798e */ /* 0x0003e2000c12e104 */
[----:B------:R-:W-:-:S07]  /*0910*/  IADD3 R9, PT, PT, R9, 0x4, RZ ;  /* 0x0000000409097810 */ /* 0x000fce0007ffe0ff */
.L_x_6:
[----:B------:R-:W-:Y:S05]  /*0920*/  BSYNC.RECONVERGENT B0 ;  /* 0x0000000000007941 */ /* 0x000fea0003800200 */
.L_x_5:
[----:B------:R-:W-:Y:S05]  /*0930*/  @!P1 EXIT ;  /* 0x000000000000994d */ /* 0x000fea0003800000 */
[----:B01--4-:R-:W0:Y:S01]  /*0940*/  LDC.64 R10, c[0x0][0x388] ;  /* 0x0000e200ff0a7b82 */ /* 0x013e220000000a00 */
[----:B------:R-:W-:-:S07]  /*0950*/  IADD3 R0, PT, PT, -R0, RZ, RZ ;  /* 0x000000ff00007210 */ /* 0x000fce0007ffe1ff */
.L_x_7:
[----:B0-----:R-:W-:-:S06]  /*0960*/  IMAD.WIDE R4, R9, 0x4, R10 ;  /* 0x0000000409047825 */ /* 0x001fcc00078e020a */
[----:B------:R-:W2:Y:S01]  /*0970*/  LDG.E R5, desc[UR4][R4.64] ;  /* 0x0000000404057981 */ /* 0x000ea2000c1e1900 */
[----:B------:R-:W-:Y:S02]  /*0980*/  IADD3 R0, PT, PT, R0, 0x1, RZ ;  /* 0x0000000100007810 */ /* 0x000fe40007ffe0ff */
[----:B-1----:R-:W-:Y:S02]  /*0990*/  MOV R13, 0xffffffff ;  /* 0xffffffff000d7802 */ /* 0x002fe40000000f00 */
[----:B------:R-:W-:Y:S02]  /*09a0*/  ISETP.NE.AND P0, PT, R0, RZ, PT ;  /* 0x000000ff0000720c */ /* 0x000fe40003f05270 */
[----:B------:R-:W-:Y:S01]  /*09b0*/  IADD3 R9, PT, PT, R9, 0x1, RZ ;  /* 0x0000000109097810 */ /* 0x000fe20007ffe0ff */
[----:B--2---:R-:W-:-:S05]  /*09c0*/  IMAD.WIDE R6, R5, 0x4, R2 ;  /* 0x0000000405067825 */ /* 0x004fca00078e0202 */
[----:B------:R1:W-:Y:S05]  /*09d0*/  REDG.E.ADD.STRONG.GPU desc[UR4][R6.64], R13 ;  /* 0x0000000d0600798e */ /* 0x0003ea000c12e104 */
[----:B------:R-:W-:Y:S05]  /*09e0*/  @P0 BRA `(.L_x_7) ;  /* 0xfffffffc00dc0947 */ /* 0x000fea000383ffff */
[----:B------:R-:W-:Y:S05]  /*09f0*/  EXIT ;  /* 0x000000000000794d */ /* 0x000fea0003800000 */
.L_x_8:
[----:B------:R-:W-:-:S00]  /*0a00*/  BRA `(.L_x_8) ;  /* 0xfffffffc00fc7947 */ /* 0x000fc0000383ffff */
[----:B------:R-:W-:-:S00]  /*0a10*/  NOP ;  /* 0x0000000000007918 */ /* 0x000fc00000000000 */
        /* <DEDUP_REMOVED lines=14> */
.L_x_9:


//--------------------- .nv.shared.reserved.0     --------------------------
	.section	.nv.shared.reserved.0,"aw",@nobits
	.weak		__nv_reservedSMEM_offset_0_alias
	.size		__nv_reservedSMEM_offset_0_alias, 0, 64
	.other		__nv_reservedSMEM_offset_0_alias,@"STO_CUDA_RESERVED_SHARED STV_DEFAULT"
__nv_reservedSMEM_offset_0_alias:
	.zero		0
	.zero		64


//--------------------- .nv.constant0._Z5kCorePiS_S_ii --------------------------
	.section	.nv.constant0._Z5kCorePiS_S_ii,"a",@progbits
	.sectionflags	@""
	.align	4
.nv.constant0._Z5kCorePiS_S_ii:
	.zero		928


//--------------------- SYMBOLS --------------------------

	.type		.nv.reservedSmem.offset0,@object
	.size		.nv.reservedSmem.offset0,0x4
